//
// Generated by NVIDIA NVVM Compiler
//
// Compiler Build ID: CL-36424714
// Cuda compilation tools, release 13.0, V13.0.88
// Based on NVVM 20.0.0
//

.version 9.0
.target sm_100
.address_size 64

	// .globl	default_function_kernel

.visible .entry default_function_kernel(
	.param .u64 .ptr .align 1 default_function_kernel_param_0,
	.param .u64 .ptr .align 1 default_function_kernel_param_1
)
.maxntid 1024
{
	.reg .b16 	%rs<4>;
	.reg .b32 	%r<26>;
	.reg .b32 	%f<2>;
	.reg .b64 	%rd<9>;

	ld.param.u64 	%rd1, [default_function_kernel_param_0];
	ld.param.u64 	%rd2, [default_function_kernel_param_1];
	cvta.to.global.u64 	%rd3, %rd2;
	cvta.to.global.u64 	%rd4, %rd1;
	mov.u32 	%r1, %ctaid.x;
	shl.b32 	%r2, %r1, 4;
	mov.u32 	%r3, %tid.x;
	shr.u32 	%r4, %r3, 6;
	or.b32  	%r5, %r2, %r4;
	mul.hi.u32 	%r6, %r5, 1717986919;
	shr.u32 	%r7, %r6, 1;
	mul.lo.s32 	%r8, %r7, 320;
	shl.b32 	%r9, %r1, 5;
	shr.u32 	%r10, %r3, 1;
	add.s32 	%r11, %r9, %r10;
	mul.hi.u32 	%r12, %r11, 1717986919;
	shr.u32 	%r13, %r12, 6;
	mul.lo.s32 	%r14, %r13, 160;
	sub.s32 	%r15, %r11, %r14;
	cvt.u16.u32 	%rs1, %r15;
	mul.lo.s16 	%rs2, %rs1, 205;
	shr.u16 	%rs3, %rs2, 10;
	mul.wide.u16 	%r16, %rs3, 10;
	shl.b32 	%r17, %r1, 2;
	add.s32 	%r18, %r17, %r3;
	mul.hi.u32 	%r19, %r18, 1717986919;
	shr.u32 	%r20, %r19, 2;
	mul.lo.s32 	%r21, %r20, 10;
	sub.s32 	%r22, %r18, %r21;
	or.b32  	%r23, %r8, %r22;
	add.s32 	%r24, %r23, %r16;
	mul.wide.u32 	%rd5, %r24, 4;
	add.s64 	%rd6, %rd4, %rd5;
	ld.global.nc.f32 	%f1, [%rd6];
	mad.lo.s32 	%r25, %r1, 1020, %r18;
	mul.wide.u32 	%rd7, %r25, 4;
	add.s64 	%rd8, %rd3, %rd7;
	st.global.f32 	[%rd8], %f1;
	ret;

}


// ===== COMPILED SASS (sm_100) =====

	.target	sm_100

	.elftype	@"ET_EXEC"


//--------------------- .note.nv.tkinfo           --------------------------
	.section	.note.nv.tkinfo,"",@"SHT_NOTE"
	.sectionflags	@"SHF_NOTE_NV_TKINFO"
	.tkinfo
        /*0018*/ 	.word	0x00000002
        /*0030*/ 	.string	""
        /*0030*/ 	.string	"ptxas"
        /*0030*/ 	.string	"Cuda compilation tools, release 13.0, V13.0.88"
        /*0030*/ 	.string	"Build cuda_13.0.r13.0/compiler.36424714_0"
        /*0030*/ 	.string	"-arch sm_100 -m 64 "



//--------------------- .note.nv.cuinfo           --------------------------
	.section	.note.nv.cuinfo,"",@"SHT_NOTE"
	.sectionflags	@"SHF_NOTE_NV_CUINFO"
        /*0018*/ 	.short	0x0002
        /*001a*/ 	.short	0x0064
        /*001c*/ 	.short	0x0082
	.zero		2


//--------------------- .nv.info                  --------------------------
	.section	.nv.info,"",@"SHT_CUDA_INFO"
	.align	4


	//----- nvinfo : EIATTR_REGCOUNT
	.align		4
        /*0000*/ 	.byte	0x04, 0x2f
        /*0002*/ 	.short	(.L_1 - .L_0)
	.align		4
.L_0:
        /*0004*/ 	.word	index@(default_function_kernel)
        /*0008*/ 	.word	0x0000000c


	//----- nvinfo : EIATTR_FRAME_SIZE
	.align		4
.L_1:
        /*000c*/ 	.byte	0x04, 0x11
        /*000e*/ 	.short	(.L_3 - .L_2)
	.align		4
.L_2:
        /*0010*/ 	.word	index@(default_function_kernel)
        /*0014*/ 	.word	0x00000000


	//----- nvinfo : EIATTR_MIN_STACK_SIZE
	.align		4
.L_3:
        /*0018*/ 	.byte	0x04, 0x12
        /*001a*/ 	.short	(.L_5 - .L_4)
	.align		4
.L_4:
        /*001c*/ 	.word	index@(default_function_kernel)
        /*0020*/ 	.word	0x00000000
.L_5:


//--------------------- .nv.compat                --------------------------
	.section	.nv.compat,"",@"SHT_CUDA_COMPAT_INFO"
	.align	4
        /*0000*/ 	.byte	0x02, 0x09, 0x00, 0x00, 0x02, 0x02, 0x01, 0x00, 0x02, 0x05, 0x05, 0x00, 0x03, 0x07, 0x01, 0x01
        /*0010*/ 	.byte	0x02, 0x03, 0x00, 0x00, 0x02, 0x06, 0x01, 0x00, 0x04, 0x0b, 0x08, 0x00, 0x09, 0x00, 0x00, 0x00
        /*0020*/ 	.byte	0x00, 0x00, 0x00, 0x00


//--------------------- .nv.info.default_function_kernel --------------------------
	.section	.nv.info.default_function_kernel,"",@"SHT_CUDA_INFO"
	.sectionflags	@""
	.align	4


	//----- nvinfo : EIATTR_CUDA_API_VERSION
	.align		4
        /*0000*/ 	.byte	0x04, 0x37
        /*0002*/ 	.short	(.L_7 - .L_6)
.L_6:
        /*0004*/ 	.word	0x00000082


	//----- nvinfo : EIATTR_KPARAM_INFO
	.align		4
.L_7:
        /*0008*/ 	.byte	0x04, 0x17
        /*000a*/ 	.short	(.L_9 - .L_8)
.L_8:
        /*000c*/ 	.word	0x00000000
        /*0010*/ 	.short	0x0001
        /*0012*/ 	.short	0x0008
        /*0014*/ 	.byte	0x00, 0xf5, 0x21, 0x00


	//----- nvinfo : EIATTR_KPARAM_INFO
	.align		4
.L_9:
        /*0018*/ 	.byte	0x04, 0x17
        /*001a*/ 	.short	(.L_11 - .L_10)
.L_10:
        /*001c*/ 	.word	0x00000000
        /*0020*/ 	.short	0x0000
        /*0022*/ 	.short	0x0000
        /*0024*/ 	.byte	0x00, 0xf5, 0x21, 0x00


	//----- nvinfo : EIATTR_SPARSE_MMA_MASK
	.align		4
.L_11:
        /*0028*/ 	.byte	0x03, 0x50
        /*002a*/ 	.short	0x0000


	//----- nvinfo : EIATTR_MAXREG_COUNT
	.align		4
        /*002c*/ 	.byte	0x03, 0x1b
        /*002e*/ 	.short	0x0040


	//----- nvinfo : EIATTR_MERCURY_ISA_VERSION
	.align		4
        /*0030*/ 	.byte	0x03, 0x5f
        /*0032*/ 	.short	0x0101


	//----- nvinfo : EIATTR_VRC_CTA_INIT_COUNT
	.align		4
        /*0034*/ 	.byte	0x02, 0x4a
	.zero		1
	.zero		1


	//----- nvinfo : EIATTR_EXIT_INSTR_OFFSETS
	.align		4
        /*0038*/ 	.byte	0x04, 0x1c
        /*003a*/ 	.short	(.L_13 - .L_12)


	//   ....[0]....
.L_12:
        /*003c*/ 	.word	0x00000210


	//----- nvinfo : EIATTR_MAX_THREADS
	.align		4
.L_13:
        /*0040*/ 	.byte	0x04, 0x05
        /*0042*/ 	.short	(.L_15 - .L_14)
.L_14:
        /*0044*/ 	.word	0x00000400
        /*0048*/ 	.word	0x00000001
        /*004c*/ 	.word	0x00000001


	//----- nvinfo : EIATTR_CBANK_PARAM_SIZE
	.align		4
.L_15:
        /*0050*/ 	.byte	0x03, 0x19
        /*0052*/ 	.short	0x0010


	//----- nvinfo : EIATTR_PARAM_CBANK
	.align		4
        /*0054*/ 	.byte	0x04, 0x0a
        /*0056*/ 	.short	(.L_17 - .L_16)
	.align		4
.L_16:
        /*0058*/ 	.word	index@(.nv.constant0.default_function_kernel)
        /*005c*/ 	.short	0x0380
        /*005e*/ 	.short	0x0010


	//----- nvinfo : EIATTR_SW_WAR
	.align		4
.L_17:
        /*0060*/ 	.byte	0x04, 0x36
        /*0062*/ 	.short	(.L_19 - .L_18)
.L_18:
        /*0064*/ 	.word	0x00000008
.L_19:


//--------------------- .nv.callgraph             --------------------------
	.section	.nv.callgraph,"",@"SHT_CUDA_CALLGRAPH"
	.align	4
	.sectionentsize	8
	.align		4
        /*0000*/ 	.word	0x00000000
	.align		4
        /*0004*/ 	.word	0xffffffff
	.align		4
        /*0008*/ 	.word	0x00000000
	.align		4
        /*000c*/ 	.word	0xfffffffe
	.align		4
        /*0010*/ 	.word	0x00000000
	.align		4
        /*0014*/ 	.word	0xfffffffd
	.align		4
        /*0018*/ 	.word	0x00000000
	.align		4
        /*001c*/ 	.word	0xfffffffc


//--------------------- .text.default_function_kernel --------------------------
	.section	.text.default_function_kernel,"ax",@progbits
	.align	128
        .global         default_function_kernel
        .type           default_function_kernel,@function
        .size           default_function_kernel,(.L_x_1 - default_function_kernel)
        .other          default_function_kernel,@"STO_CUDA_ENTRY STV_DEFAULT"
default_function_kernel:
.text.default_function_kernel:
[----:B------:R-:W-:Y:S01]  /*0000*/  LDC R1, c[0x0][0x37c] ;  /* 0x0000df00ff017b82 */ /* 0x000fe20000000800 */
[----:B------:R-:W0:Y:S01]  /*0010*/  S2R R7, SR_TID.X ;  /* 0x0000000000077919 */ /* 0x000e220000002100 */
[----:B------:R-:W1:Y:S01]  /*0020*/  LDCU.64 UR4, c[0x0][0x358] ;  /* 0x00006b00ff0477ac */ /* 0x000e620008000a00 */
[----:B------:R-:W2:Y:S01]  /*0030*/  S2R R0, SR_CTAID.X ;  /* 0x0000000000007919 */ /* 0x000ea20000002500 */
[----:B0-----:R-:W-:-:S04]  /*0040*/  SHF.R.U32.HI R3, RZ, 0x1, R7 ;  /* 0x00000001ff037819 */ /* 0x001fc80000011607 */
[----:B--2---:R-:W-:-:S05]  /*0050*/  LEA R3, R0, R3, 0x5 ;  /* 0x0000000300037211 */ /* 0x004fca00078e28ff */
[----:B------:R-:W-:-:S05]  /*0060*/  IMAD.HI.U32 R2, R3, 0x66666667, RZ ;  /* 0x6666666703027827 */ /* 0x000fca00078e00ff */
[----:B------:R-:W-:-:S05]  /*0070*/  SHF.R.U32.HI R2, RZ, 0x6, R2 ;  /* 0x00000006ff027819 */ /* 0x000fca0000011602 */
[----:B------:R-:W-:Y:S01]  /*0080*/  IMAD R4, R2, -0xa0, R3 ;  /* 0xffffff6002047824 */ /* 0x000fe200078e0203 */
[C---:B------:R-:W-:Y:S02]  /*0090*/  SHF.L.U32 R2, R0.reuse, 0x4, RZ ;  /* 0x0000000400027819 */ /* 0x040fe400000006ff */
[----:B------:R-:W-:Y:S02]  /*00a0*/  SHF.R.U32.HI R3, RZ, 0x6, R7 ;  /* 0x00000006ff037819 */ /* 0x000fe40000011607 */
[----:B------:R-:W-:Y:S02]  /*00b0*/  LEA R7, R0, R7, 0x2 ;  /* 0x0000000700077211 */ /* 0x000fe400078e10ff */
[----:B------:R-:W-:Y:S02]  /*00c0*/  LOP3.LUT R2, R2, R3, RZ, 0xfc, !PT ;  /* 0x0000000302027212 */ /* 0x000fe400078efcff */
[----:B------:R-:W-:Y:S01]  /*00d0*/  PRMT R5, R4, 0x9910, RZ ;  /* 0x0000991004057816 */ /* 0x000fe200000000ff */
[----:B------:R-:W-:-:S04]  /*00e0*/  IMAD.HI.U32 R6, R7, 0x66666667, RZ ;  /* 0x6666666707067827 */ /* 0x000fc800078e00ff */
[----:B------:R-:W-:Y:S01]  /*00f0*/  IMAD.HI.U32 R4, R2, 0x66666667, RZ ;  /* 0x6666666702047827 */ /* 0x000fe200078e00ff */
[----:B------:R-:W-:Y:S01]  /*0100*/  SHF.R.U32.HI R6, RZ, 0x2, R6 ;  /* 0x00000002ff067819 */ /* 0x000fe20000011606 */
[----:B------:R-:W0:Y:S02]  /*0110*/  LDC.64 R2, c[0x0][0x380] ;  /* 0x0000e000ff027b82 */ /* 0x000e240000000a00 */
[----:B------:R-:W-:Y:S01]  /*0120*/  IMAD R5, R5, 0xcd, RZ ;  /* 0x000000cd05057824 */ /* 0x000fe200078e02ff */
[----:B------:R-:W-:Y:S01]  /*0130*/  SHF.R.U32.HI R4, RZ, 0x1, R4 ;  /* 0x00000001ff047819 */ /* 0x000fe20000011604 */
[----:B------:R-:W-:-:S03]  /*0140*/  IMAD R9, R6, -0xa, R7 ;  /* 0xfffffff606097824 */ /* 0x000fc600078e0207 */
[----:B------:R-:W-:Y:S01]  /*0150*/  LOP3.LUT R5, R5, 0xffff, RZ, 0xc0, !PT ;  /* 0x0000ffff05057812 */ /* 0x000fe200078ec0ff */
[----:B------:R-:W-:-:S03]  /*0160*/  IMAD R4, R4, 0x140, RZ ;  /* 0x0000014004047824 */ /* 0x000fc600078e02ff */
[----:B------:R-:W-:Y:S02]  /*0170*/  SHF.R.U32.HI R5, RZ, 0xa, R5 ;  /* 0x0000000aff057819 */ /* 0x000fe40000011605 */
[----:B------:R-:W-:Y:S02]  /*0180*/  LOP3.LUT R4, R4, R9, RZ, 0xfc, !PT ;  /* 0x0000000904047212 */ /* 0x000fe400078efcff */
[----:B------:R-:W-:-:S05]  /*0190*/  LOP3.LUT R5, R5, 0xffff, RZ, 0xc0, !PT ;  /* 0x0000ffff05057812 */ /* 0x000fca00078ec0ff */
[----:B------:R-:W-:-:S04]  /*01a0*/  IMAD R5, R5, 0xa, R4 ;  /* 0x0000000a05057824 */ /* 0x000fc800078e0204 */
[----:B0-----:R-:W-:Y:S02]  /*01b0*/  IMAD.WIDE.U32 R2, R5, 0x4, R2 ;  /* 0x0000000405027825 */ /* 0x001fe400078e0002 */
[----:B------:R-:W0:Y:S04]  /*01c0*/  LDC.64 R4, c[0x0][0x388] ;  /* 0x0000e200ff047b82 */ /* 0x000e280000000a00 */
[----:B-1----:R-:W2:Y:S01]  /*01d0*/  LDG.E.CONSTANT R3, desc[UR4][R2.64] ;  /* 0x0000000402037981 */ /* 0x002ea2000c1e9900 */
[----:B------:R-:W-:-:S04]  /*01e0*/  IMAD R7, R0, 0x3fc, R7 ;  /* 0x000003fc00077824 */ /* 0x000fc800078e0207 */
[----:B0-----:R-:W-:-:S05]  /*01f0*/  IMAD.WIDE.U32 R4, R7, 0x4, R4 ;  /* 0x0000000407047825 */ /* 0x001fca00078e0004 */
[----:B--2---:R-:W-:Y:S01]  /*0200*/  STG.E desc[UR4][R4.64], R3 ;  /* 0x0000000304007986 */ /* 0x004fe2000c101904 */
[----:B------:R-:W-:Y:S05]  /*0210*/  EXIT ;  /* 0x000000000000794d */ /* 0x000fea0003800000 */
.L_x_0:
[----:B------:R-:W-:-:S00]  /*0220*/  BRA `(.L_x_0) ;  /* 0xfffffffc00fc7947 */ /* 0x000fc0000383ffff */
[----:B------:R-:W-:-:S00]  /*0230*/  NOP ;  /* 0x0000000000007918 */ /* 0x000fc00000000000 */
        /* <DEDUP_REMOVED lines=12> */
.L_x_1:


//--------------------- .nv.shared.reserved.0     --------------------------
	.section	.nv.shared.reserved.0,"aw",@nobits
	.weak		__nv_reservedSMEM_offset_0_alias
	.size		__nv_reservedSMEM_offset_0_alias, 0, 64
	.other		__nv_reservedSMEM_offset_0_alias,@"STO_CUDA_RESERVED_SHARED STV_DEFAULT"
__nv_reservedSMEM_offset_0_alias:
	.zero		0
	.zero		64


//--------------------- .nv.constant0.default_function_kernel --------------------------
	.section	.nv.constant0.default_function_kernel,"a",@progbits
	.sectionflags	@""
	.align	4
.nv.constant0.default_function_kernel:
	.zero		912


//--------------------- SYMBOLS --------------------------

	.type		.nv.reservedSmem.offset0,@object
	.size		.nv.reservedSmem.offset0,0x4
